//
// Generated by NVIDIA NVVM Compiler
//
// Compiler Build ID: CL-36424714
// Cuda compilation tools, release 13.0, V13.0.88
// Based on NVVM 20.0.0
//

.version 9.0
.target sm_100
.address_size 64

	// .globl	_Z16gridding_processPfS_S_S_iifS_S_

.visible .entry _Z16gridding_processPfS_S_S_iifS_S_(
	.param .u64 .ptr .align 1 _Z16gridding_processPfS_S_S_iifS_S__param_0,
	.param .u64 .ptr .align 1 _Z16gridding_processPfS_S_S_iifS_S__param_1,
	.param .u64 .ptr .align 1 _Z16gridding_processPfS_S_S_iifS_S__param_2,
	.param .u64 .ptr .align 1 _Z16gridding_processPfS_S_S_iifS_S__param_3,
	.param .u32 _Z16gridding_processPfS_S_S_iifS_S__param_4,
	.param .u32 _Z16gridding_processPfS_S_S_iifS_S__param_5,
	.param .f32 _Z16gridding_processPfS_S_S_iifS_S__param_6,
	.param .u64 .ptr .align 1 _Z16gridding_processPfS_S_S_iifS_S__param_7,
	.param .u64 .ptr .align 1 _Z16gridding_processPfS_S_S_iifS_S__param_8
)
{
	.reg .pred 	%p<4>;
	.reg .b32 	%r<12>;
	.reg .b32 	%f<14>;
	.reg .b64 	%rd<26>;
	.reg .b64 	%fd<15>;

	ld.param.u64 	%rd3, [_Z16gridding_processPfS_S_S_iifS_S__param_1];
	ld.param.u64 	%rd5, [_Z16gridding_processPfS_S_S_iifS_S__param_3];
	ld.param.s32 	%rd8, [_Z16gridding_processPfS_S_S_iifS_S__param_4];
	ld.param.u32 	%r1, [_Z16gridding_processPfS_S_S_iifS_S__param_5];
	ld.param.f32 	%f1, [_Z16gridding_processPfS_S_S_iifS_S__param_6];
	ld.param.u64 	%rd7, [_Z16gridding_processPfS_S_S_iifS_S__param_8];
	mov.u32 	%r2, %ntid.x;
	mov.u32 	%r3, %ctaid.x;
	mov.u32 	%r4, %tid.x;
	mad.lo.s32 	%r5, %r2, %r3, %r4;
	cvt.u64.u32 	%rd1, %r5;
	setp.ge.s64 	%p1, %rd1, %rd8;
	@%p1 bra 	$L__BB0_2;
	ld.param.u64 	%rd25, [_Z16gridding_processPfS_S_S_iifS_S__param_7];
	ld.param.u64 	%rd24, [_Z16gridding_processPfS_S_S_iifS_S__param_2];
	ld.param.u64 	%rd23, [_Z16gridding_processPfS_S_S_iifS_S__param_0];
	cvta.to.global.u64 	%rd9, %rd23;
	cvta.to.global.u64 	%rd10, %rd3;
	cvta.to.global.u64 	%rd11, %rd24;
	cvta.to.global.u64 	%rd12, %rd25;
	cvta.to.global.u64 	%rd13, %rd5;
	cvta.to.global.u64 	%rd14, %rd7;
	shl.b64 	%rd15, %rd1, 2;
	add.s64 	%rd16, %rd9, %rd15;
	ld.global.f32 	%f2, [%rd16];
	div.rn.f32 	%f3, %f2, %f1;
	shr.u32 	%r6, %r1, 31;
	add.s32 	%r7, %r1, %r6;
	shr.s32 	%r8, %r7, 1;
	cvt.rn.f32.s32 	%f4, %r8;
	add.f32 	%f5, %f3, %f4;
	cvt.f64.f32 	%fd1, %f5;
	add.s64 	%rd17, %rd10, %rd15;
	ld.global.f32 	%f6, [%rd17];
	div.rn.f32 	%f7, %f6, %f1;
	add.f32 	%f8, %f7, %f4;
	cvt.f64.f32 	%fd2, %f8;
	cvt.f64.f32 	%fd3, %f2;
	cvt.f64.f32 	%fd4, %f1;
	mul.f64 	%fd5, %fd4, %fd1;
	sub.f64 	%fd6, %fd3, %fd5;
	cvt.f64.f32 	%fd7, %f6;
	mul.f64 	%fd8, %fd4, %fd2;
	sub.f64 	%fd9, %fd7, %fd8;
	mul.f32 	%f9, %f1, 0f3F000000;
	cvt.f64.f32 	%fd10, %f9;
	setp.gt.f64 	%p2, %fd6, %fd10;
	add.f64 	%fd11, %fd1, 0d3FF0000000000000;
	selp.f64 	%fd12, %fd11, %fd1, %p2;
	setp.gt.f64 	%p3, %fd9, %fd10;
	add.f64 	%fd13, %fd2, 0d3FF0000000000000;
	selp.f64 	%fd14, %fd13, %fd2, %p3;
	cvt.rzi.s32.f64 	%r9, %fd14;
	cvt.rzi.s32.f64 	%r10, %fd12;
	mad.lo.s32 	%r11, %r9, %r1, %r10;
	mul.wide.s32 	%rd18, %r11, 4;
	add.s64 	%rd19, %rd12, %rd18;
	add.s64 	%rd20, %rd11, %rd15;
	ld.global.f32 	%f10, [%rd20];
	atom.global.add.f32 	%f11, [%rd19], %f10;
	add.s64 	%rd21, %rd14, %rd18;
	add.s64 	%rd22, %rd13, %rd15;
	ld.global.f32 	%f12, [%rd22];
	atom.global.add.f32 	%f13, [%rd21], %f12;
$L__BB0_2:
	ret;

}


// ===== COMPILED SASS (sm_100) =====

	.target	sm_100

	.elftype	@"ET_EXEC"


//--------------------- .note.nv.tkinfo           --------------------------
	.section	.note.nv.tkinfo,"",@"SHT_NOTE"
	.sectionflags	@"SHF_NOTE_NV_TKINFO"
	.tkinfo
        /*0018*/ 	.word	0x00000002
        /*0030*/ 	.string	""
        /*0030*/ 	.string	"ptxas"
        /*0030*/ 	.string	"Cuda compilation tools, release 13.0, V13.0.88"
        /*0030*/ 	.string	"Build cuda_13.0.r13.0/compiler.36424714_0"
        /*0030*/ 	.string	"-arch sm_100 -m 64 "



//--------------------- .note.nv.cuinfo           --------------------------
	.section	.note.nv.cuinfo,"",@"SHT_NOTE"
	.sectionflags	@"SHF_NOTE_NV_CUINFO"
        /*0018*/ 	.short	0x0002
        /*001a*/ 	.short	0x0064
        /*001c*/ 	.short	0x0082
	.zero		2


//--------------------- .nv.info                  --------------------------
	.section	.nv.info,"",@"SHT_CUDA_INFO"
	.align	4


	//----- nvinfo : EIATTR_REGCOUNT
	.align		4
        /*0000*/ 	.byte	0x04, 0x2f
        /*0002*/ 	.short	(.L_1 - .L_0)
	.align		4
.L_0:
        /*0004*/ 	.word	index@(_Z16gridding_processPfS_S_S_iifS_S_)
        /*0008*/ 	.word	0x0000001a


	//----- nvinfo : EIATTR_FRAME_SIZE
	.align		4
.L_1:
        /*000c*/ 	.byte	0x04, 0x11
        /*000e*/ 	.short	(.L_3 - .L_2)
	.align		4
.L_2:
        /*0010*/ 	.word	index@($__internal_0_$__cuda_sm3x_div_rn_noftz_f32_slowpath)
        /*0014*/ 	.word	0x00000000


	//----- nvinfo : EIATTR_FRAME_SIZE
	.align		4
.L_3:
        /*0018*/ 	.byte	0x04, 0x11
        /*001a*/ 	.short	(.L_5 - .L_4)
	.align		4
.L_4:
        /*001c*/ 	.word	index@(_Z16gridding_processPfS_S_S_iifS_S_)
        /*0020*/ 	.word	0x00000000


	//----- nvinfo : EIATTR_MIN_STACK_SIZE
	.align		4
.L_5:
        /*0024*/ 	.byte	0x04, 0x12
        /*0026*/ 	.short	(.L_7 - .L_6)
	.align		4
.L_6:
        /*0028*/ 	.word	index@(_Z16gridding_processPfS_S_S_iifS_S_)
        /*002c*/ 	.word	0x00000000
.L_7:


//--------------------- .nv.compat                --------------------------
	.section	.nv.compat,"",@"SHT_CUDA_COMPAT_INFO"
	.align	4
        /*0000*/ 	.byte	0x02, 0x09, 0x00, 0x00, 0x02, 0x02, 0x01, 0x00, 0x02, 0x05, 0x05, 0x00, 0x03, 0x07, 0x01, 0x01
        /*0010*/ 	.byte	0x02, 0x03, 0x00, 0x00, 0x02, 0x06, 0x01, 0x00, 0x04, 0x0b, 0x08, 0x00, 0x01, 0x00, 0x00, 0x00
        /*0020*/ 	.byte	0x00, 0x00, 0x00, 0x00


//--------------------- .nv.info._Z16gridding_processPfS_S_S_iifS_S_ --------------------------
	.section	.nv.info._Z16gridding_processPfS_S_S_iifS_S_,"",@"SHT_CUDA_INFO"
	.sectionflags	@""
	.align	4


	//----- nvinfo : EIATTR_CUDA_API_VERSION
	.align		4
        /*0000*/ 	.byte	0x04, 0x37
        /*0002*/ 	.short	(.L_9 - .L_8)
.L_8:
        /*0004*/ 	.word	0x00000082


	//----- nvinfo : EIATTR_KPARAM_INFO
	.align		4
.L_9:
        /*0008*/ 	.byte	0x04, 0x17
        /*000a*/ 	.short	(.L_11 - .L_10)
.L_10:
        /*000c*/ 	.word	0x00000000
        /*0010*/ 	.short	0x0008
        /*0012*/ 	.short	0x0038
        /*0014*/ 	.byte	0x00, 0xf5, 0x21, 0x00


	//----- nvinfo : EIATTR_KPARAM_INFO
	.align		4
.L_11:
        /*0018*/ 	.byte	0x04, 0x17
        /*001a*/ 	.short	(.L_13 - .L_12)
.L_12:
        /*001c*/ 	.word	0x00000000
        /*0020*/ 	.short	0x0007
        /*0022*/ 	.short	0x0030
        /*0024*/ 	.byte	0x00, 0xf5, 0x21, 0x00


	//----- nvinfo : EIATTR_KPARAM_INFO
	.align		4
.L_13:
        /*0028*/ 	.byte	0x04, 0x17
        /*002a*/ 	.short	(.L_15 - .L_14)
.L_14:
        /*002c*/ 	.word	0x00000000
        /*0030*/ 	.short	0x0006
        /*0032*/ 	.short	0x0028
        /*0034*/ 	.byte	0x00, 0xf0, 0x11, 0x00


	//----- nvinfo : EIATTR_KPARAM_INFO
	.align		4
.L_15:
        /*0038*/ 	.byte	0x04, 0x17
        /*003a*/ 	.short	(.L_17 - .L_16)
.L_16:
        /*003c*/ 	.word	0x00000000
        /*0040*/ 	.short	0x0005
        /*0042*/ 	.short	0x0024
        /*0044*/ 	.byte	0x00, 0xf0, 0x11, 0x00


	//----- nvinfo : EIATTR_KPARAM_INFO
	.align		4
.L_17:
        /*0048*/ 	.byte	0x04, 0x17
        /*004a*/ 	.short	(.L_19 - .L_18)
.L_18:
        /*004c*/ 	.word	0x00000000
        /*0050*/ 	.short	0x0004
        /*0052*/ 	.short	0x0020
        /*0054*/ 	.byte	0x00, 0xf0, 0x11, 0x00


	//----- nvinfo : EIATTR_KPARAM_INFO
	.align		4
.L_19:
        /*0058*/ 	.byte	0x04, 0x17
        /*005a*/ 	.short	(.L_21 - .L_20)
.L_20:
        /*005c*/ 	.word	0x00000000
        /*0060*/ 	.short	0x0003
        /*0062*/ 	.short	0x0018
        /*0064*/ 	.byte	0x00, 0xf5, 0x21, 0x00


	//----- nvinfo : EIATTR_KPARAM_INFO
	.align		4
.L_21:
        /*0068*/ 	.byte	0x04, 0x17
        /*006a*/ 	.short	(.L_23 - .L_22)
.L_22:
        /*006c*/ 	.word	0x00000000
        /*0070*/ 	.short	0x0002
        /*0072*/ 	.short	0x0010
        /*0074*/ 	.byte	0x00, 0xf5, 0x21, 0x00


	//----- nvinfo : EIATTR_KPARAM_INFO
	.align		4
.L_23:
        /*0078*/ 	.byte	0x04, 0x17
        /*007a*/ 	.short	(.L_25 - .L_24)
.L_24:
        /*007c*/ 	.word	0x00000000
        /*0080*/ 	.short	0x0001
        /*0082*/ 	.short	0x0008
        /*0084*/ 	.byte	0x00, 0xf5, 0x21, 0x00


	//----- nvinfo : EIATTR_KPARAM_INFO
	.align		4
.L_25:
        /*0088*/ 	.byte	0x04, 0x17
        /*008a*/ 	.short	(.L_27 - .L_26)
.L_26:
        /*008c*/ 	.word	0x00000000
        /*0090*/ 	.short	0x0000
        /*0092*/ 	.short	0x0000
        /*0094*/ 	.byte	0x00, 0xf5, 0x21, 0x00


	//----- nvinfo : EIATTR_SPARSE_MMA_MASK
	.align		4
.L_27:
        /*0098*/ 	.byte	0x03, 0x50
        /*009a*/ 	.short	0x0000


	//----- nvinfo : EIATTR_MAXREG_COUNT
	.align		4
        /*009c*/ 	.byte	0x03, 0x1b
        /*009e*/ 	.short	0x00ff


	//----- nvinfo : EIATTR_MERCURY_ISA_VERSION
	.align		4
        /*00a0*/ 	.byte	0x03, 0x5f
        /*00a2*/ 	.short	0x0101


	//----- nvinfo : EIATTR_VRC_CTA_INIT_COUNT
	.align		4
        /*00a4*/ 	.byte	0x02, 0x4a
	.zero		1
	.zero		1


	//----- nvinfo : EIATTR_EXIT_INSTR_OFFSETS
	.align		4
        /*00a8*/ 	.byte	0x04, 0x1c
        /*00aa*/ 	.short	(.L_29 - .L_28)


	//   ....[0]....
.L_28:
        /*00ac*/ 	.word	0x00000090


	//   ....[1]....
        /*00b0*/ 	.word	0x000005c0


	//----- nvinfo : EIATTR_CRS_STACK_SIZE
	.align		4
.L_29:
        /*00b4*/ 	.byte	0x04, 0x1e
        /*00b6*/ 	.short	(.L_31 - .L_30)
.L_30:
        /*00b8*/ 	.word	0x00000000


	//----- nvinfo : EIATTR_CBANK_PARAM_SIZE
	.align		4
.L_31:
        /*00bc*/ 	.byte	0x03, 0x19
        /*00be*/ 	.short	0x0040


	//----- nvinfo : EIATTR_PARAM_CBANK
	.align		4
        /*00c0*/ 	.byte	0x04, 0x0a
        /*00c2*/ 	.short	(.L_33 - .L_32)
	.align		4
.L_32:
        /*00c4*/ 	.word	index@(.nv.constant0._Z16gridding_processPfS_S_S_iifS_S_)
        /*00c8*/ 	.short	0x0380
        /*00ca*/ 	.short	0x0040


	//----- nvinfo : EIATTR_SW_WAR
	.align		4
.L_33:
        /*00cc*/ 	.byte	0x04, 0x36
        /*00ce*/ 	.short	(.L_35 - .L_34)
.L_34:
        /*00d0*/ 	.word	0x00000008
.L_35:


//--------------------- .nv.callgraph             --------------------------
	.section	.nv.callgraph,"",@"SHT_CUDA_CALLGRAPH"
	.align	4
	.sectionentsize	8
	.align		4
        /*0000*/ 	.word	0x00000000
	.align		4
        /*0004*/ 	.word	0xffffffff
	.align		4
        /*0008*/ 	.word	0x00000000
	.align		4
        /*000c*/ 	.word	0xfffffffe
	.align		4
        /*0010*/ 	.word	0x00000000
	.align		4
        /*0014*/ 	.word	0xfffffffd
	.align		4
        /*0018*/ 	.word	0x00000000
	.align		4
        /*001c*/ 	.word	0xfffffffc


//--------------------- .text._Z16gridding_processPfS_S_S_iifS_S_ --------------------------
	.section	.text._Z16gridding_processPfS_S_S_iifS_S_,"ax",@progbits
	.align	128
        .global         _Z16gridding_processPfS_S_S_iifS_S_
        .type           _Z16gridding_processPfS_S_S_iifS_S_,@function
        .size           _Z16gridding_processPfS_S_S_iifS_S_,(.L_x_16 - _Z16gridding_processPfS_S_S_iifS_S_)
        .other          _Z16gridding_processPfS_S_S_iifS_S_,@"STO_CUDA_ENTRY STV_DEFAULT"
_Z16gridding_processPfS_S_S_iifS_S_:
.text._Z16gridding_processPfS_S_S_iifS_S_:
[----:B------:R-:W-:Y:S01]  /*0000*/  LDC R1, c[0x0][0x37c] ;  /* 0x0000df00ff017b82 */ /* 0x000fe20000000800 */
[----:B------:R-:W0:Y:S01]  /*0010*/  S2R R6, SR_CTAID.X ;  /* 0x0000000000067919 */ /* 0x000e220000002500 */
[----:B------:R-:W0:Y:S01]  /*0020*/  LDCU UR4, c[0x0][0x360] ;  /* 0x00006c00ff0477ac */ /* 0x000e220008000800 */
[----:B------:R-:W0:Y:S01]  /*0030*/  S2R R3, SR_TID.X ;  /* 0x0000000000037919 */ /* 0x000e220000002100 */
[----:B------:R-:W1:Y:S01]  /*0040*/  LDCU UR5, c[0x0][0x3a0] ;  /* 0x00007400ff0577ac */ /* 0x000e620008000800 */
[----:B0-----:R-:W-:Y:S01]  /*0050*/  IMAD R6, R6, UR4, R3 ;  /* 0x0000000406067c24 */ /* 0x001fe2000f8e0203 */
[----:B-1----:R-:W-:-:S04]  /*0060*/  USHF.R.S32.HI UR4, URZ, 0x1f, UR5 ;  /* 0x0000001fff047899 */ /* 0x002fc80008011405 */
[----:B------:R-:W-:-:S04]  /*0070*/  ISETP.GE.U32.AND P0, PT, R6, UR5, PT ;  /* 0x0000000506007c0c */ /* 0x000fc8000bf06070 */
[----:B------:R-:W-:-:S13]  /*0080*/  ISETP.GE.AND.EX P0, PT, RZ, UR4, PT, P0 ;  /* 0x00000004ff007c0c */ /* 0x000fda000bf06300 */
[----:B------:R-:W-:Y:S05]  /*0090*/  @P0 EXIT ;  /* 0x000000000000094d */ /* 0x000fea0003800000 */
[----:B------:R-:W0:Y:S01]  /*00a0*/  LDCU.64 UR4, c[0x0][0x380] ;  /* 0x00007000ff0477ac */ /* 0x000e220008000a00 */
[----:B------:R-:W-:Y:S01]  /*00b0*/  IMAD.SHL.U32 R7, R6, 0x4, RZ ;  /* 0x0000000406077824 */ /* 0x000fe200078e00ff */
[----:B------:R-:W-:Y:S01]  /*00c0*/  SHF.R.U32.HI R6, RZ, 0x1e, R6 ;  /* 0x0000001eff067819 */ /* 0x000fe20000011606 */
[----:B------:R-:W1:Y:S01]  /*00d0*/  LDC R11, c[0x0][0x3a8] ;  /* 0x0000ea00ff0b7b82 */ /* 0x000e620000000800 */
[----:B------:R-:W2:Y:S02]  /*00e0*/  LDCU.64 UR6, c[0x0][0x358] ;  /* 0x00006b00ff0677ac */ /* 0x000ea40008000a00 */
[----:B0-----:R-:W-:-:S04]  /*00f0*/  IADD3 R4, P0, PT, R7, UR4, RZ ;  /* 0x0000000407047c10 */ /* 0x001fc8000ff1e0ff */
[----:B------:R-:W-:-:S05]  /*0100*/  IADD3.X R5, PT, PT, R6, UR5, RZ, P0, !PT ;  /* 0x0000000506057c10 */ /* 0x000fca00087fe4ff */
[----:B--2---:R-:W2:Y:S01]  /*0110*/  LDG.E R0, desc[UR6][R4.64] ;  /* 0x0000000604007981 */ /* 0x004ea2000c1e1900 */
[----:B-1----:R-:W0:Y:S01]  /*0120*/  MUFU.RCP R3, R11 ;  /* 0x0000000b00037308 */ /* 0x002e220000001000 */
[----:B------:R-:W1:Y:S01]  /*0130*/  LDC R2, c[0x0][0x3a8] ;  /* 0x0000ea00ff027b82 */ /* 0x000e620000000800 */
[----:B------:R-:W-:Y:S01]  /*0140*/  BSSY.RECONVERGENT B0, `(.L_x_0) ;  /* 0x000000b000007945 */ /* 0x000fe20003800200 */
[----:B0-----:R-:W-:-:S04]  /*0150*/  FFMA R8, R3, -R11, 1 ;  /* 0x3f80000003087423 */ /* 0x001fc8000000080b */
[----:B------:R-:W-:Y:S01]  /*0160*/  FFMA R3, R3, R8, R3 ;  /* 0x0000000803037223 */ /* 0x000fe20000000003 */
[----:B--2---:R-:W0:Y:S03]  /*0170*/  FCHK P0, R0, R11 ;  /* 0x0000000b00007302 */ /* 0x004e260000000000 */
[----:B------:R-:W-:-:S04]  /*0180*/  FFMA R8, R0, R3, RZ ;  /* 0x0000000300087223 */ /* 0x000fc800000000ff */
[----:B------:R-:W-:-:S04]  /*0190*/  FFMA R9, R8, -R11, R0 ;  /* 0x8000000b08097223 */ /* 0x000fc80000000000 */
[----:B------:R-:W-:Y:S01]  /*01a0*/  FFMA R3, R3, R9, R8 ;  /* 0x0000000903037223 */ /* 0x000fe20000000008 */
[----:B01----:R-:W-:Y:S06]  /*01b0*/  @!P0 BRA `(.L_x_1) ;  /* 0x00000000000c8947 */ /* 0x003fec0003800000 */
[----:B------:R-:W-:Y:S01]  /*01c0*/  IMAD.MOV.U32 R3, RZ, RZ, R0 ;  /* 0x000000ffff037224 */ /* 0x000fe200078e0000 */
[----:B------:R-:W-:-:S07]  /*01d0*/  MOV R8, 0x1f0 ;  /* 0x000001f000087802 */ /* 0x000fce0000000f00 */
[----:B------:R-:W-:Y:S05]  /*01e0*/  CALL.REL.NOINC `($__internal_0_$__cuda_sm3x_div_rn_noftz_f32_slowpath) ;  /* 0x0000000000f87944 */ /* 0x000fea0003c00000 */
.L_x_1:
[----:B------:R-:W-:Y:S05]  /*01f0*/  BSYNC.RECONVERGENT B0 ;  /* 0x0000000000007941 */ /* 0x000fea0003800200 */
.L_x_0:
[----:B------:R-:W0:Y:S01]  /*0200*/  LDCU.64 UR4, c[0x0][0x388] ;  /* 0x00007100ff0477ac */ /* 0x000e220008000a00 */
[----:B------:R-:W1:Y:S01]  /*0210*/  LDC R15, c[0x0][0x3a8] ;  /* 0x0000ea00ff0f7b82 */ /* 0x000e620000000800 */
[----:B0-----:R-:W-:Y:S01]  /*0220*/  IADD3 R12, P0, PT, R7, UR4, RZ ;  /* 0x00000004070c7c10 */ /* 0x001fe2000ff1e0ff */
[----:B------:R-:W0:Y:S03]  /*0230*/  LDCU UR4, c[0x0][0x3a4] ;  /* 0x00007480ff0477ac */ /* 0x000e260008000800 */
[----:B------:R-:W-:-:S05]  /*0240*/  IADD3.X R13, PT, PT, R6, UR5, RZ, P0, !PT ;  /* 0x00000005060d7c10 */ /* 0x000fca00087fe4ff */
[----:B------:R-:W2:Y:S01]  /*0250*/  LDG.E R12, desc[UR6][R12.64] ;  /* 0x000000060c0c7981 */ /* 0x000ea2000c1e1900 */
[----:B-1----:R-:W1:Y:S01]  /*0260*/  MUFU.RCP R8, R15 ;  /* 0x0000000f00087308 */ /* 0x002e620000001000 */
[----:B------:R-:W-:Y:S01]  /*0270*/  BSSY.RECONVERGENT B0, `(.L_x_2) ;  /* 0x0000011000007945 */ /* 0x000fe20003800200 */
[----:B0-----:R-:W-:-:S04]  /*0280*/  ULEA.HI UR4, UR4, UR4, URZ, 0x1 ;  /* 0x0000000404047291 */ /* 0x001fc8000f8f08ff */
[----:B------:R-:W-:-:S06]  /*0290*/  USHF.R.S32.HI UR4, URZ, 0x1, UR4 ;  /* 0x00000001ff047899 */ /* 0x000fcc0008011404 */
[----:B------:R-:W-:-:S05]  /*02a0*/  I2FP.F32.S32 R10, UR4 ;  /* 0x00000004000a7c45 */ /* 0x000fca0008201400 */
[----:B------:R-:W-:Y:S01]  /*02b0*/  FADD R4, R10, R3 ;  /* 0x000000030a047221 */ /* 0x000fe20000000000 */
[----:B-1----:R-:W-:-:S04]  /*02c0*/  FFMA R3, R8, -R15, 1 ;  /* 0x3f80000008037423 */ /* 0x002fc8000000080f */
[----:B------:R-:W-:Y:S01]  /*02d0*/  FFMA R3, R8, R3, R8 ;  /* 0x0000000308037223 */ /* 0x000fe20000000008 */
[----:B------:R-:W0:Y:S08]  /*02e0*/  F2F.F64.F32 R4, R4 ;  /* 0x0000000400047310 */ /* 0x000e300000201800 */
[----:B--2---:R-:W1:Y:S01]  /*02f0*/  FCHK P0, R12, R15 ;  /* 0x0000000f0c007302 */ /* 0x004e620000000000 */
[----:B------:R-:W-:-:S04]  /*0300*/  FFMA R9, R3, R12, RZ ;  /* 0x0000000c03097223 */ /* 0x000fc800000000ff */
[----:B------:R-:W-:-:S04]  /*0310*/  FFMA R8, R9, -R15, R12 ;  /* 0x8000000f09087223 */ /* 0x000fc8000000000c */
[----:B------:R-:W-:Y:S01]  /*0320*/  FFMA R11, R3, R8, R9 ;  /* 0x00000008030b7223 */ /* 0x000fe20000000009 */
[----:B01----:R-:W-:Y:S06]  /*0330*/  @!P0 BRA `(.L_x_3) ;  /* 0x0000000000108947 */ /* 0x003fec0003800000 */
[----:B------:R-:W-:Y:S01]  /*0340*/  IMAD.MOV.U32 R3, RZ, RZ, R12 ;  /* 0x000000ffff037224 */ /* 0x000fe200078e000c */
[----:B------:R-:W-:-:S07]  /*0350*/  MOV R8, 0x370 ;  /* 0x0000037000087802 */ /* 0x000fce0000000f00 */
[----:B------:R-:W-:Y:S05]  /*0360*/  CALL.REL.NOINC `($__internal_0_$__cuda_sm3x_div_rn_noftz_f32_slowpath) ;  /* 0x0000000000987944 */ /* 0x000fea0003c00000 */
[----:B------:R-:W-:-:S07]  /*0370*/  IMAD.MOV.U32 R11, RZ, RZ, R3 ;  /* 0x000000ffff0b7224 */ /* 0x000fce00078e0003 */
.L_x_3:
[----:B------:R-:W-:Y:S05]  /*0380*/  BSYNC.RECONVERGENT B0 ;  /* 0x0000000000007941 */ /* 0x000fea0003800200 */
.L_x_2:
[----:B------:R-:W0:Y:S01]  /*0390*/  LDCU.128 UR8, c[0x0][0x390] ;  /* 0x00007200ff0877ac */ /* 0x000e220008000c00 */
[----:B------:R-:W1:Y:S01]  /*03a0*/  LDC R23, c[0x0][0x3a8] ;  /* 0x0000ea00ff177b82 */ /* 0x000e620000000800 */
[----:B------:R-:W-:Y:S01]  /*03b0*/  FADD R22, R10, R11 ;  /* 0x0000000b0a167221 */ /* 0x000fe20000000000 */
[----:B------:R-:W-:Y:S01]  /*03c0*/  F2F.F64.F32 R12, R12 ;  /* 0x0000000c000c7310 */ /* 0x000fe20000201800 */
[----:B------:R-:W2:Y:S01]  /*03d0*/  LDCU UR4, c[0x0][0x3a4] ;  /* 0x00007480ff0477ac */ /* 0x000ea20008000800 */
[----:B0-----:R-:W-:-:S04]  /*03e0*/  IADD3 R2, P0, PT, R7, UR8, RZ ;  /* 0x0000000807027c10 */ /* 0x001fc8000ff1e0ff */
[----:B------:R-:W-:-:S05]  /*03f0*/  IADD3.X R3, PT, PT, R6, UR9, RZ, P0, !PT ;  /* 0x0000000906037c10 */ /* 0x000fca00087fe4ff */
[----:B------:R2:W3:Y:S01]  /*0400*/  LDG.E R2, desc[UR6][R2.64] ;  /* 0x0000000602027981 */ /* 0x0004e2000c1e1900 */
[----:B------:R-:W0:Y:S01]  /*0410*/  F2F.F64.F32 R10, R22 ;  /* 0x00000016000a7310 */ /* 0x000e220000201800 */
[----:B-1----:R-:W-:-:S07]  /*0420*/  FMUL R18, R23, 0.5 ;  /* 0x3f00000017127820 */ /* 0x002fce0000400000 */
[----:B------:R-:W1:Y:S01]  /*0430*/  F2F.F64.F32 R14, R23 ;  /* 0x00000017000e7310 */ /* 0x000e620000201800 */
[----:B0-----:R-:W-:-:S07]  /*0440*/  DADD R20, R10, 1 ;  /* 0x3ff000000a147429 */ /* 0x001fce0000000000 */
[----:B------:R-:W0:Y:S01]  /*0450*/  F2F.F64.F32 R8, R0 ;  /* 0x0000000000087310 */ /* 0x000e220000201800 */
[----:B-1----:R-:W-:-:S07]  /*0460*/  DFMA R16, R10, -R14, R12 ;  /* 0x8000000e0a10722b */ /* 0x002fce000000000c */
[----:B------:R-:W1:Y:S01]  /*0470*/  F2F.F64.F32 R18, R18 ;  /* 0x0000001200127310 */ /* 0x000e620000201800 */
[C---:B0-----:R-:W-:Y:S02]  /*0480*/  DFMA R8, R4.reuse, -R14, R8 ;  /* 0x8000000e0408722b */ /* 0x041fe40000000008 */
[----:B------:R-:W-:Y:S02]  /*0490*/  DADD R14, R4, 1 ;  /* 0x3ff00000040e7429 */ /* 0x000fe40000000000 */
[----:B-1----:R-:W-:-:S06]  /*04a0*/  DSETP.GT.AND P0, PT, R16, R18, PT ;  /* 0x000000121000722a */ /* 0x002fcc0003f04000 */
[----:B------:R-:W-:Y:S02]  /*04b0*/  FSEL R10, R20, R10, P0 ;  /* 0x0000000a140a7208 */ /* 0x000fe40000000000 */
[----:B------:R-:W-:Y:S01]  /*04c0*/  FSEL R11, R21, R11, P0 ;  /* 0x0000000b150b7208 */ /* 0x000fe20000000000 */
[----:B------:R-:W-:-:S03]  /*04d0*/  DSETP.GT.AND P0, PT, R8, R18, PT ;  /* 0x000000120800722a */ /* 0x000fc60003f04000 */
[----:B------:R-:W-:Y:S03]  /*04e0*/  F2I.F64.TRUNC R10, R10 ;  /* 0x0000000a000a7311 */ /* 0x000fe6000030d100 */
[----:B------:R-:W-:Y:S02]  /*04f0*/  FSEL R8, R14, R4, P0 ;  /* 0x000000040e087208 */ /* 0x000fe40000000000 */
[----:B------:R-:W-:Y:S02]  /*0500*/  FSEL R9, R15, R5, P0 ;  /* 0x000000050f097208 */ /* 0x000fe40000000000 */
[----:B------:R-:W0:Y:S01]  /*0510*/  LDC.64 R4, c[0x0][0x3b0] ;  /* 0x0000ec00ff047b82 */ /* 0x000e220000000a00 */
[----:B------:R-:W-:-:S03]  /*0520*/  IADD3 R12, P0, PT, R7, UR10, RZ ;  /* 0x0000000a070c7c10 */ /* 0x000fc6000ff1e0ff */
[----:B------:R-:W2:Y:S01]  /*0530*/  F2I.F64.TRUNC R9, R8 ;  /* 0x0000000800097311 */ /* 0x000ea2000030d100 */
[----:B------:R-:W-:-:S03]  /*0540*/  IADD3.X R13, PT, PT, R6, UR11, RZ, P0, !PT ;  /* 0x0000000b060d7c10 */ /* 0x000fc600087fe4ff */
[----:B------:R-:W1:Y:S01]  /*0550*/  LDC.64 R6, c[0x0][0x3b8] ;  /* 0x0000ee00ff067b82 */ /* 0x000e620000000a00 */
[----:B--2---:R-:W-:-:S04]  /*0560*/  IMAD R3, R10, UR4, R9 ;  /* 0x000000040a037c24 */ /* 0x004fc8000f8e0209 */
[----:B0-----:R-:W-:-:S05]  /*0570*/  IMAD.WIDE R4, R3, 0x4, R4 ;  /* 0x0000000403047825 */ /* 0x001fca00078e0204 */
[----:B---3--:R-:W-:Y:S04]  /*0580*/  REDG.E.ADD.F32.FTZ.RN.STRONG.GPU desc[UR6][R4.64], R2 ;  /* 0x00000002040079a6 */ /* 0x008fe8000c12f306 */
[----:B------:R-:W2:Y:S01]  /*0590*/  LDG.E R13, desc[UR6][R12.64] ;  /* 0x000000060c0d7981 */ /* 0x000ea2000c1e1900 */
[----:B-1----:R-:W-:-:S05]  /*05a0*/  IMAD.WIDE R6, R3, 0x4, R6 ;  /* 0x0000000403067825 */ /* 0x002fca00078e0206 */
[----:B--2---:R-:W-:Y:S01]  /*05b0*/  REDG.E.ADD.F32.FTZ.RN.STRONG.GPU desc[UR6][R6.64], R13 ;  /* 0x0000000d060079a6 */ /* 0x004fe2000c12f306 */
[----:B------:R-:W-:Y:S05]  /*05c0*/  EXIT ;  /* 0x000000000000794d */ /* 0x000fea0003800000 */
        .weak           $__internal_0_$__cuda_sm3x_div_rn_noftz_f32_slowpath
        .type           $__internal_0_$__cuda_sm3x_div_rn_noftz_f32_slowpath,@function
        .size           $__internal_0_$__cuda_sm3x_div_rn_noftz_f32_slowpath,(.L_x_16 - $__internal_0_$__cuda_sm3x_div_rn_noftz_f32_slowpath)
$__internal_0_$__cuda_sm3x_div_rn_noftz_f32_slowpath:
[--C-:B------:R-:W-:Y:S01]  /*05d0*/  SHF.R.U32.HI R11, RZ, 0x17, R2.reuse ;  /* 0x00000017ff0b7819 */ /* 0x100fe20000011602 */
[----:B------:R-:W-:Y:S01]  /*05e0*/  BSSY.RECONVERGENT B1, `(.L_x_4) ;  /* 0x0000063000017945 */ /* 0x000fe20003800200 */
[----:B------:R-:W-:Y:S01]  /*05f0*/  SHF.R.U32.HI R9, RZ, 0x17, R3 ;  /* 0x00000017ff097819 */ /* 0x000fe20000011603 */
[----:B------:R-:W-:Y:S01]  /*0600*/  IMAD.MOV.U32 R14, RZ, RZ, R2 ;  /* 0x000000ffff0e7224 */ /* 0x000fe200078e0002 */
[----:B------:R-:W-:Y:S02]  /*0610*/  LOP3.LUT R11, R11, 0xff, RZ, 0xc0, !PT ;  /* 0x000000ff0b0b7812 */ /* 0x000fe400078ec0ff */
[----:B------:R-:W-:-:S03]  /*0620*/  LOP3.LUT R17, R9, 0xff, RZ, 0xc0, !PT ;  /* 0x000000ff09117812 */ /* 0x000fc600078ec0ff */
[----:B------:R-:W-:Y:S02]  /*0630*/  VIADD R13, R11, 0xffffffff ;  /* 0xffffffff0b0d7836 */ /* 0x000fe40000000000 */
[----:B------:R-:W-:-:S03]  /*0640*/  VIADD R15, R17, 0xffffffff ;  /* 0xffffffff110f7836 */ /* 0x000fc60000000000 */
[----:B------:R-:W-:-:S04]  /*0650*/  ISETP.GT.U32.AND P0, PT, R13, 0xfd, PT ;  /* 0x000000fd0d00780c */ /* 0x000fc80003f04070 */
[----:B------:R-:W-:-:S13]  /*0660*/  ISETP.GT.U32.OR P0, PT, R15, 0xfd, P0 ;  /* 0x000000fd0f00780c */ /* 0x000fda0000704470 */
[----:B------:R-:W-:Y:S01]  /*0670*/  @!P0 IMAD.MOV.U32 R9, RZ, RZ, RZ ;  /* 0x000000ffff098224 */ /* 0x000fe200078e00ff */
[----:B------:R-:W-:Y:S06]  /*0680*/  @!P0 BRA `(.L_x_5) ;  /* 0x00000000005c8947 */ /* 0x000fec0003800000 */
[----:B------:R-:W-:Y:S02]  /*0690*/  FSETP.GTU.FTZ.AND P0, PT, |R3|, +INF , PT ;  /* 0x7f8000000300780b */ /* 0x000fe40003f1c200 */
[----:B------:R-:W-:-:S04]  /*06a0*/  FSETP.GTU.FTZ.AND P1, PT, |R2|, +INF , PT ;  /* 0x7f8000000200780b */ /* 0x000fc80003f3c200 */
[----:B------:R-:W-:-:S13]  /*06b0*/  PLOP3.LUT P0, PT, P0, P1, PT, 0xf8, 0x8f ;  /* 0x00000000008f781c */ /* 0x000fda0000703f70 */
[----:B------:R-:W-:Y:S05]  /*06c0*/  @P0 BRA `(.L_x_6) ;  /* 0x00000004004c0947 */ /* 0x000fea0003800000 */
[----:B------:R-:W-:-:S13]  /*06d0*/  LOP3.LUT P0, RZ, R14, 0x7fffffff, R3, 0xc8, !PT ;  /* 0x7fffffff0eff7812 */ /* 0x000fda000780c803 */
[----:B------:R-:W-:Y:S05]  /*06e0*/  @!P0 BRA `(.L_x_7) ;  /* 0x00000004003c8947 */ /* 0x000fea0003800000 */
[C---:B------:R-:W-:Y:S02]  /*06f0*/  FSETP.NEU.FTZ.AND P2, PT, |R3|.reuse, +INF , PT ;  /* 0x7f8000000300780b */ /* 0x040fe40003f5d200 */
[----:B------:R-:W-:Y:S02]  /*0700*/  FSETP.NEU.FTZ.AND P1, PT, |R2|, +INF , PT ;  /* 0x7f8000000200780b */ /* 0x000fe40003f3d200 */
[----:B------:R-:W-:-:S11]  /*0710*/  FSETP.NEU.FTZ.AND P0, PT, |R3|, +INF , PT ;  /* 0x7f8000000300780b */ /* 0x000fd60003f1d200 */
[----:B------:R-:W-:Y:S05]  /*0720*/  @!P1 BRA !P2, `(.L_x_7) ;  /* 0x00000004002c9947 */ /* 0x000fea0005000000 */
[----:B------:R-:W-:-:S04]  /*0730*/  LOP3.LUT P2, RZ, R3, 0x7fffffff, RZ, 0xc0, !PT ;  /* 0x7fffffff03ff7812 */ /* 0x000fc8000784c0ff */
[----:B------:R-:W-:-:S13]  /*0740*/  PLOP3.LUT P1, PT, P1, P2, PT, 0x2f, 0xf2 ;  /* 0x0000000000f2781c */ /* 0x000fda0000f24577 */
[----:B------:R-:W-:Y:S05]  /*0750*/  @P1 BRA `(.L_x_8) ;  /* 0x0000000400181947 */ /* 0x000fea0003800000 */
[----:B------:R-:W-:-:S04]  /*0760*/  LOP3.LUT P1, RZ, R14, 0x7fffffff, RZ, 0xc0, !PT ;  /* 0x7fffffff0eff7812 */ /* 0x000fc8000782c0ff */
[----:B------:R-:W-:-:S13]  /*0770*/  PLOP3.LUT P0, PT, P0, P1, PT, 0x2f, 0xf2 ;  /* 0x0000000000f2781c */ /* 0x000fda0000702577 */
[----:B------:R-:W-:Y:S05]  /*0780*/  @P0 BRA `(.L_x_9) ;  /* 0x0000000400000947 */ /* 0x000fea0003800000 */
[----:B------:R-:W-:Y:S02]  /*0790*/  ISETP.GE.AND P0, PT, R15, RZ, PT ;  /* 0x000000ff0f00720c */ /* 0x000fe40003f06270 */
[----:B------:R-:W-:-:S11]  /*07a0*/  ISETP.GE.AND P1, PT, R13, RZ, PT ;  /* 0x000000ff0d00720c */ /* 0x000fd60003f26270 */
[----:B------:R-:W-:Y:S02]  /*07b0*/  @P0 IMAD.MOV.U32 R9, RZ, RZ, RZ ;  /* 0x000000ffff090224 */ /* 0x000fe400078e00ff */
[----:B------:R-:W-:Y:S01]  /*07c0*/  @!P0 FFMA R3, R3, 1.84467440737095516160e+19, RZ ;  /* 0x5f80000003038823 */ /* 0x000fe200000000ff */
[----:B------:R-:W-:Y:S02]  /*07d0*/  @!P0 IMAD.MOV.U32 R9, RZ, RZ, -0x40 ;  /* 0xffffffc0ff098424 */ /* 0x000fe400078e00ff */
[----:B------:R-:W-:Y:S02]  /*07e0*/  @!P1 FFMA R14, R2, 1.84467440737095516160e+19, RZ ;  /* 0x5f800000020e9823 */ /* 0x000fe400000000ff */
[----:B------:R-:W-:-:S07]  /*07f0*/  @!P1 VIADD R9, R9, 0x40 ;  /* 0x0000004009099836 */ /* 0x000fce0000000000 */
.L_x_5:
[----:B------:R-:W-:Y:S01]  /*0800*/  LEA R13, R11, 0xc0800000, 0x17 ;  /* 0xc08000000b0d7811 */ /* 0x000fe200078eb8ff */
[----:B------:R-:W-:Y:S04]  /*0810*/  BSSY.RECONVERGENT B2, `(.L_x_10) ;  /* 0x0000036000027945 */ /* 0x000fe80003800200 */
[----:B------:R-:W-:Y:S02]  /*0820*/  IMAD.IADD R13, R14, 0x1, -R13 ;  /* 0x000000010e0d7824 */ /* 0x000fe400078e0a0d */
[----:B------:R-:W-:Y:S02]  /*0830*/  VIADD R14, R17, 0xffffff81 ;  /* 0xffffff81110e7836 */ /* 0x000fe40000000000 */
[----:B------:R-:W0:Y:S01]  /*0840*/  MUFU.RCP R15, R13 ;  /* 0x0000000d000f7308 */ /* 0x000e220000001000 */
[----:B------:R-:W-:Y:S01]  /*0850*/  FADD.FTZ R16, -R13, -RZ ;  /* 0x800000ff0d107221 */ /* 0x000fe20000010100 */
[C---:B------:R-:W-:Y:S01]  /*0860*/  IMAD R3, R14.reuse, -0x800000, R3 ;  /* 0xff8000000e037824 */ /* 0x040fe200078e0203 */
[----:B------:R-:W-:-:S05]  /*0870*/  IADD3 R14, PT, PT, R14, 0x7f, -R11 ;  /* 0x0000007f0e0e7810 */ /* 0x000fca0007ffe80b */
[----:B------:R-:W-:Y:S02]  /*0880*/  IMAD.IADD R14, R14, 0x1, R9 ;  /* 0x000000010e0e7824 */ /* 0x000fe400078e0209 */
[----:B0-----:R-:W-:-:S04]  /*0890*/  FFMA R18, R15, R16, 1 ;  /* 0x3f8000000f127423 */ /* 0x001fc80000000010 */
[----:B------:R-:W-:-:S04]  /*08a0*/  FFMA R20, R15, R18, R15 ;  /* 0x000000120f147223 */ /* 0x000fc8000000000f */
[----:B------:R-:W-:-:S04]  /*08b0*/  FFMA R15, R3, R20, RZ ;  /* 0x00000014030f7223 */ /* 0x000fc800000000ff */
[----:B------:R-:W-:-:S04]  /*08c0*/  FFMA R18, R16, R15, R3 ;  /* 0x0000000f10127223 */ /* 0x000fc80000000003 */
[----:B------:R-:W-:-:S04]  /*08d0*/  FFMA R15, R20, R18, R15 ;  /* 0x00000012140f7223 */ /* 0x000fc8000000000f */
[----:B------:R-:W-:-:S04]  /*08e0*/  FFMA R16, R16, R15, R3 ;  /* 0x0000000f10107223 */ /* 0x000fc80000000003 */
[----:B------:R-:W-:-:S05]  /*08f0*/  FFMA R3, R20, R16, R15 ;  /* 0x0000001014037223 */ /* 0x000fca000000000f */
[----:B------:R-:W-:-:S04]  /*0900*/  SHF.R.U32.HI R11, RZ, 0x17, R3 ;  /* 0x00000017ff0b7819 */ /* 0x000fc80000011603 */
[----:B------:R-:W-:-:S05]  /*0910*/  LOP3.LUT R11, R11, 0xff, RZ, 0xc0, !PT ;  /* 0x000000ff0b0b7812 */ /* 0x000fca00078ec0ff */
[----:B------:R-:W-:-:S04]  /*0920*/  IMAD.IADD R13, R11, 0x1, R14 ;  /* 0x000000010b0d7824 */ /* 0x000fc800078e020e */
[----:B------:R-:W-:-:S05]  /*0930*/  VIADD R9, R13, 0xffffffff ;  /* 0xffffffff0d097836 */ /* 0x000fca0000000000 */
[----:B------:R-:W-:-:S13]  /*0940*/  ISETP.GE.U32.AND P0, PT, R9, 0xfe, PT ;  /* 0x000000fe0900780c */ /* 0x000fda0003f06070 */
[----:B------:R-:W-:Y:S05]  /*0950*/  @!P0 BRA `(.L_x_11) ;  /* 0x0000000000808947 */ /* 0x000fea0003800000 */
[----:B------:R-:W-:-:S13]  /*0960*/  ISETP.GT.AND P0, PT, R13, 0xfe, PT ;  /* 0x000000fe0d00780c */ /* 0x000fda0003f04270 */
[----:B------:R-:W-:Y:S05]  /*0970*/  @P0 BRA `(.L_x_12) ;  /* 0x00000000006c0947 */ /* 0x000fea0003800000 */
[----:B------:R-:W-:-:S13]  /*0980*/  ISETP.GE.AND P0, PT, R13, 0x1, PT ;  /* 0x000000010d00780c */ /* 0x000fda0003f06270 */
[----:B------:R-:W-:Y:S05]  /*0990*/  @P0 BRA `(.L_x_13) ;  /* 0x0000000000740947 */ /* 0x000fea0003800000 */
[----:B------:R-:W-:Y:S02]  /*09a0*/  ISETP.GE.AND P0, PT, R13, -0x18, PT ;  /* 0xffffffe80d00780c */ /* 0x000fe40003f06270 */
[----:B------:R-:W-:-:S11]  /*09b0*/  LOP3.LUT R3, R3, 0x80000000, RZ, 0xc0, !PT ;  /* 0x8000000003037812 */ /* 0x000fd600078ec0ff */
[----:B------:R-:W-:Y:S05]  /*09c0*/  @!P0 BRA `(.L_x_13) ;  /* 0x0000000000688947 */ /* 0x000fea0003800000 */
[CCC-:B------:R-:W-:Y:S01]  /*09d0*/  FFMA.RZ R9, R20.reuse, R16.reuse, R15.reuse ;  /* 0x0000001014097223 */ /* 0x1c0fe2000000c00f */
[CCC-:B------:R-:W-:Y:S01]  /*09e0*/  FFMA.RM R14, R20.reuse, R16.reuse, R15.reuse ;  /* 0x00000010140e7223 */ /* 0x1c0fe2000000400f */
[C---:B------:R-:W-:Y:S02]  /*09f0*/  ISETP.NE.AND P2, PT, R13.reuse, RZ, PT ;  /* 0x000000ff0d00720c */ /* 0x040fe40003f45270 */
[----:B------:R-:W-:Y:S02]  /*0a00*/  ISETP.NE.AND P1, PT, R13, RZ, PT ;  /* 0x000000ff0d00720c */ /* 0x000fe40003f25270 */
[----:B------:R-:W-:Y:S01]  /*0a10*/  LOP3.LUT R11, R9, 0x7fffff, RZ, 0xc0, !PT ;  /* 0x007fffff090b7812 */ /* 0x000fe200078ec0ff */
[----:B------:R-:W-:Y:S01]  /*0a20*/  FFMA.RP R9, R20, R16, R15 ;  /* 0x0000001014097223 */ /* 0x000fe2000000800f */
[----:B------:R-:W-:Y:S02]  /*0a30*/  VIADD R16, R13, 0x20 ;  /* 0x000000200d107836 */ /* 0x000fe40000000000 */
[----:B------:R-:W-:Y:S01]  /*0a40*/  LOP3.LUT R11, R11, 0x800000, RZ, 0xfc, !PT ;  /* 0x008000000b0b7812 */ /* 0x000fe200078efcff */
[----:B------:R-:W-:Y:S01]  /*0a50*/  IMAD.MOV R13, RZ, RZ, -R13 ;  /* 0x000000ffff0d7224 */ /* 0x000fe200078e0a0d */
[----:B------:R-:W-:-:S02]  /*0a60*/  FSETP.NEU.FTZ.AND P0, PT, R9, R14, PT ;  /* 0x0000000e0900720b */ /* 0x000fc40003f1d000 */
[----:B------:R-:W-:Y:S02]  /*0a70*/  SHF.L.U32 R16, R11, R16, RZ ;  /* 0x000000100b107219 */ /* 0x000fe400000006ff */
[----:B------:R-:W-:Y:S02]  /*0a80*/  SEL R14, R13, RZ, P2 ;  /* 0x000000ff0d0e7207 */ /* 0x000fe40001000000 */
[----:B------:R-:W-:Y:S02]  /*0a90*/  ISETP.NE.AND P1, PT, R16, RZ, P1 ;  /* 0x000000ff1000720c */ /* 0x000fe40000f25270 */
[----:B------:R-:W-:Y:S02]  /*0aa0*/  SHF.R.U32.HI R14, RZ, R14, R11 ;  /* 0x0000000eff0e7219 */ /* 0x000fe4000001160b */
[----:B------:R-:W-:Y:S02]  /*0ab0*/  PLOP3.LUT P0, PT, P0, P1, PT, 0xf8, 0x8f ;  /* 0x00000000008f781c */ /* 0x000fe40000703f70 */
[----:B------:R-:W-:-:S02]  /*0ac0*/  SHF.R.U32.HI R16, RZ, 0x1, R14 ;  /* 0x00000001ff107819 */ /* 0x000fc4000001160e */
[----:B------:R-:W-:-:S04]  /*0ad0*/  SEL R9, RZ, 0x1, !P0 ;  /* 0x00000001ff097807 */ /* 0x000fc80004000000 */
[----:B------:R-:W-:-:S04]  /*0ae0*/  LOP3.LUT R9, R9, 0x1, R16, 0xf8, !PT ;  /* 0x0000000109097812 */ /* 0x000fc800078ef810 */
[----:B------:R-:W-:-:S05]  /*0af0*/  LOP3.LUT R9, R9, R14, RZ, 0xc0, !PT ;  /* 0x0000000e09097212 */ /* 0x000fca00078ec0ff */
[----:B------:R-:W-:-:S05]  /*0b00*/  IMAD.IADD R16, R16, 0x1, R9 ;  /* 0x0000000110107824 */ /* 0x000fca00078e0209 */
[----:B------:R-:W-:Y:S01]  /*0b10*/  LOP3.LUT R3, R16, R3, RZ, 0xfc, !PT ;  /* 0x0000000310037212 */ /* 0x000fe200078efcff */
[----:B------:R-:W-:Y:S06]  /*0b20*/  BRA `(.L_x_13) ;  /* 0x0000000000107947 */ /* 0x000fec0003800000 */
.L_x_12:
[----:B------:R-:W-:-:S04]  /*0b30*/  LOP3.LUT R3, R3, 0x80000000, RZ, 0xc0, !PT ;  /* 0x8000000003037812 */ /* 0x000fc800078ec0ff */
[----:B------:R-:W-:Y:S01]  /*0b40*/  LOP3.LUT R3, R3, 0x7f800000, RZ, 0xfc, !PT ;  /* 0x7f80000003037812 */ /* 0x000fe200078efcff */
[----:B------:R-:W-:Y:S06]  /*0b50*/  BRA `(.L_x_13) ;  /* 0x0000000000047947 */ /* 0x000fec0003800000 */
.L_x_11:
[----:B------:R-:W-:-:S07]  /*0b60*/  IMAD R3, R14, 0x800000, R3 ;  /* 0x008000000e037824 */ /* 0x000fce00078e0203 */
.L_x_13:
[----:B------:R-:W-:Y:S05]  /*0b70*/  BSYNC.RECONVERGENT B2 ;  /* 0x0000000000027941 */ /* 0x000fea0003800200 */
.L_x_10:
[----:B------:R-:W-:Y:S05]  /*0b80*/  BRA `(.L_x_14) ;  /* 0x0000000000207947 */ /* 0x000fea0003800000 */
.L_x_9:
[----:B------:R-:W-:-:S04]  /*0b90*/  LOP3.LUT R3, R14, 0x80000000, R3, 0x48, !PT ;  /* 0x800000000e037812 */ /* 0x000fc800078e4803 */
[----:B------:R-:W-:Y:S01]  /*0ba0*/  LOP3.LUT R3, R3, 0x7f800000, RZ, 0xfc, !PT ;  /* 0x7f80000003037812 */ /* 0x000fe200078efcff */
[----:B------:R-:W-:Y:S06]  /*0bb0*/  BRA `(.L_x_14) ;  /* 0x0000000000147947 */ /* 0x000fec0003800000 */
.L_x_8:
[----:B------:R-:W-:Y:S01]  /*0bc0*/  LOP3.LUT R3, R14, 0x80000000, R3, 0x48, !PT ;  /* 0x800000000e037812 */ /* 0x000fe200078e4803 */
[----:B------:R-:W-:Y:S06]  /*0bd0*/  BRA `(.L_x_14) ;  /* 0x00000000000c7947 */ /* 0x000fec0003800000 */
.L_x_7:
[----:B------:R-:W0:Y:S01]  /*0be0*/  MUFU.RSQ R3, -QNAN ;  /* 0xffc0000000037908 */ /* 0x000e220000001400 */
[----:B------:R-:W-:Y:S05]  /*0bf0*/  BRA `(.L_x_14) ;  /* 0x0000000000047947 */ /* 0x000fea0003800000 */
.L_x_6:
[----:B------:R-:W-:-:S07]  /*0c00*/  FADD.FTZ R3, R3, R2 ;  /* 0x0000000203037221 */ /* 0x000fce0000010000 */
.L_x_14:
[----:B------:R-:W-:Y:S05]  /*0c10*/  BSYNC.RECONVERGENT B1 ;  /* 0x0000000000017941 */ /* 0x000fea0003800200 */
.L_x_4:
[----:B------:R-:W-:-:S04]  /*0c20*/  IMAD.MOV.U32 R9, RZ, RZ, 0x0 ;  /* 0x00000000ff097424 */ /* 0x000fc800078e00ff */
[----:B0-----:R-:W-:Y:S05]  /*0c30*/  RET.REL.NODEC R8 `(_Z16gridding_processPfS_S_S_iifS_S_) ;  /* 0xfffffff008f07950 */ /* 0x001fea0003c3ffff */
.L_x_15:
[----:B------:R-:W-:-:S00]  /*0c40*/  BRA `(.L_x_15) ;  /* 0xfffffffc00fc7947 */ /* 0x000fc0000383ffff */
[----:B------:R-:W-:-:S00]  /*0c50*/  NOP ;  /* 0x0000000000007918 */ /* 0x000fc00000000000 */
        /* <DEDUP_REMOVED lines=10> */
.L_x_16:


//--------------------- .nv.shared.reserved.0     --------------------------
	.section	.nv.shared.reserved.0,"aw",@nobits
	.weak		__nv_reservedSMEM_offset_0_alias
	.size		__nv_reservedSMEM_offset_0_alias, 0, 64
	.other		__nv_reservedSMEM_offset_0_alias,@"STO_CUDA_RESERVED_SHARED STV_DEFAULT"
__nv_reservedSMEM_offset_0_alias:
	.zero		0
	.zero		64


//--------------------- .nv.constant0._Z16gridding_processPfS_S_S_iifS_S_ --------------------------
	.section	.nv.constant0._Z16gridding_processPfS_S_S_iifS_S_,"a",@progbits
	.sectionflags	@""
	.align	4
.nv.constant0._Z16gridding_processPfS_S_S_iifS_S_:
	.zero		960


//--------------------- SYMBOLS --------------------------

	.type		.nv.reservedSmem.offset0,@object
	.size		.nv.reservedSmem.offset0,0x4
